//
// Generated by NVIDIA NVVM Compiler
//
// Compiler Build ID: CL-36424714
// Cuda compilation tools, release 13.0, V13.0.88
// Based on NVVM 20.0.0
//

.version 9.0
.target sm_100
.address_size 64

	// .globl	_Z11firstKernelv

.visible .entry _Z11firstKernelv()
{


	ret;

}
	// .globl	_Z12secondKernelv
.visible .entry _Z12secondKernelv()
{


	ret;

}


// ===== COMPILED SASS (sm_100) =====

	.target	sm_100

	.elftype	@"ET_EXEC"


//--------------------- .note.nv.tkinfo           --------------------------
	.section	.note.nv.tkinfo,"",@"SHT_NOTE"
	.sectionflags	@"SHF_NOTE_NV_TKINFO"
	.tkinfo
        /*0018*/ 	.word	0x00000002
        /*0030*/ 	.string	""
        /*0030*/ 	.string	"ptxas"
        /*0030*/ 	.string	"Cuda compilation tools, release 13.0, V13.0.88"
        /*0030*/ 	.string	"Build cuda_13.0.r13.0/compiler.36424714_0"
        /*0030*/ 	.string	"-arch sm_100 -m 64 "



//--------------------- .note.nv.cuinfo           --------------------------
	.section	.note.nv.cuinfo,"",@"SHT_NOTE"
	.sectionflags	@"SHF_NOTE_NV_CUINFO"
        /*0018*/ 	.short	0x0002
        /*001a*/ 	.short	0x0064
        /*001c*/ 	.short	0x0082
	.zero		2


//--------------------- .nv.info                  --------------------------
	.section	.nv.info,"",@"SHT_CUDA_INFO"
	.align	4


	//----- nvinfo : EIATTR_REGCOUNT
	.align		4
        /*0000*/ 	.byte	0x04, 0x2f
        /*0002*/ 	.short	(.L_1 - .L_0)
	.align		4
.L_0:
        /*0004*/ 	.word	index@(_Z11firstKernelv)
        /*0008*/ 	.word	0x00000004


	//----- nvinfo : EIATTR_FRAME_SIZE
	.align		4
.L_1:
        /*000c*/ 	.byte	0x04, 0x11
        /*000e*/ 	.short	(.L_3 - .L_2)
	.align		4
.L_2:
        /*0010*/ 	.word	index@(_Z11firstKernelv)
        /*0014*/ 	.word	0x00000000


	//----- nvinfo : EIATTR_REGCOUNT
	.align		4
.L_3:
        /*0018*/ 	.byte	0x04, 0x2f
        /*001a*/ 	.short	(.L_5 - .L_4)
	.align		4
.L_4:
        /*001c*/ 	.word	index@(_Z12secondKernelv)
        /*0020*/ 	.word	0x00000004


	//----- nvinfo : EIATTR_FRAME_SIZE
	.align		4
.L_5:
        /*0024*/ 	.byte	0x04, 0x11
        /*0026*/ 	.short	(.L_7 - .L_6)
	.align		4
.L_6:
        /*0028*/ 	.word	index@(_Z12secondKernelv)
        /*002c*/ 	.word	0x00000000


	//----- nvinfo : EIATTR_MIN_STACK_SIZE
	.align		4
.L_7:
        /*0030*/ 	.byte	0x04, 0x12
        /*0032*/ 	.short	(.L_9 - .L_8)
	.align		4
.L_8:
        /*0034*/ 	.word	index@(_Z12secondKernelv)
        /*0038*/ 	.word	0x00000000


	//----- nvinfo : EIATTR_MIN_STACK_SIZE
	.align		4
.L_9:
        /*003c*/ 	.byte	0x04, 0x12
        /*003e*/ 	.short	(.L_11 - .L_10)
	.align		4
.L_10:
        /*0040*/ 	.word	index@(_Z11firstKernelv)
        /*0044*/ 	.word	0x00000000
.L_11:


//--------------------- .nv.compat                --------------------------
	.section	.nv.compat,"",@"SHT_CUDA_COMPAT_INFO"
	.align	4
        /*0000*/ 	.byte	0x02, 0x09, 0x00, 0x00, 0x02, 0x02, 0x01, 0x00, 0x02, 0x05, 0x05, 0x00, 0x03, 0x07, 0x01, 0x01
        /*0010*/ 	.byte	0x02, 0x03, 0x00, 0x00, 0x02, 0x06, 0x01, 0x00, 0x04, 0x0b, 0x08, 0x00, 0x09, 0x00, 0x00, 0x00
        /*0020*/ 	.byte	0x00, 0x00, 0x00, 0x00


//--------------------- .nv.info._Z12secondKernelv --------------------------
	.section	.nv.info._Z12secondKernelv,"",@"SHT_CUDA_INFO"
	.sectionflags	@""
	.align	4


	//----- nvinfo : EIATTR_CUDA_API_VERSION
	.align		4
        /*0000*/ 	.byte	0x04, 0x37
        /*0002*/ 	.short	(.L_13 - .L_12)
.L_12:
        /*0004*/ 	.word	0x00000082


	//----- nvinfo : EIATTR_SPARSE_MMA_MASK
	.align		4
.L_13:
        /*0008*/ 	.byte	0x03, 0x50
        /*000a*/ 	.short	0x0000


	//----- nvinfo : EIATTR_MAXREG_COUNT
	.align		4
        /*000c*/ 	.byte	0x03, 0x1b
        /*000e*/ 	.short	0x00ff


	//----- nvinfo : EIATTR_MERCURY_ISA_VERSION
	.align		4
        /*0010*/ 	.byte	0x03, 0x5f
        /*0012*/ 	.short	0x0101


	//----- nvinfo : EIATTR_VRC_CTA_INIT_COUNT
	.align		4
        /*0014*/ 	.byte	0x02, 0x4a
	.zero		1
	.zero		1


	//----- nvinfo : EIATTR_EXIT_INSTR_OFFSETS
	.align		4
        /*0018*/ 	.byte	0x04, 0x1c
        /*001a*/ 	.short	(.L_15 - .L_14)


	//   ....[0]....
.L_14:
        /*001c*/ 	.word	0x00000010


	//----- nvinfo : EIATTR_SW_WAR
	.align		4
.L_15:
        /*0020*/ 	.byte	0x04, 0x36
        /*0022*/ 	.short	(.L_17 - .L_16)
.L_16:
        /*0024*/ 	.word	0x00000008
.L_17:


//--------------------- .nv.info._Z11firstKernelv --------------------------
	.section	.nv.info._Z11firstKernelv,"",@"SHT_CUDA_INFO"
	.sectionflags	@""
	.align	4


	//----- nvinfo : EIATTR_CUDA_API_VERSION
	.align		4
        /*0000*/ 	.byte	0x04, 0x37
        /*0002*/ 	.short	(.L_19 - .L_18)
.L_18:
        /*0004*/ 	.word	0x00000082


	//----- nvinfo : EIATTR_SPARSE_MMA_MASK
	.align		4
.L_19:
        /*0008*/ 	.byte	0x03, 0x50
        /*000a*/ 	.short	0x0000


	//----- nvinfo : EIATTR_MAXREG_COUNT
	.align		4
        /*000c*/ 	.byte	0x03, 0x1b
        /*000e*/ 	.short	0x00ff


	//----- nvinfo : EIATTR_MERCURY_ISA_VERSION
	.align		4
        /*0010*/ 	.byte	0x03, 0x5f
        /*0012*/ 	.short	0x0101


	//----- nvinfo : EIATTR_VRC_CTA_INIT_COUNT
	.align		4
        /*0014*/ 	.byte	0x02, 0x4a
	.zero		1
	.zero		1


	//----- nvinfo : EIATTR_EXIT_INSTR_OFFSETS
	.align		4
        /*0018*/ 	.byte	0x04, 0x1c
        /*001a*/ 	.short	(.L_21 - .L_20)


	//   ....[0]....
.L_20:
        /*001c*/ 	.word	0x00000010


	//----- nvinfo : EIATTR_SW_WAR
	.align		4
.L_21:
        /*0020*/ 	.byte	0x04, 0x36
        /*0022*/ 	.short	(.L_23 - .L_22)
.L_22:
        /*0024*/ 	.word	0x00000008
.L_23:


//--------------------- .nv.callgraph             --------------------------
	.section	.nv.callgraph,"",@"SHT_CUDA_CALLGRAPH"
	.align	4
	.sectionentsize	8
	.align		4
        /*0000*/ 	.word	0x00000000
	.align		4
        /*0004*/ 	.word	0xffffffff
	.align		4
        /*0008*/ 	.word	0x00000000
	.align		4
        /*000c*/ 	.word	0xfffffffe
	.align		4
        /*0010*/ 	.word	0x00000000
	.align		4
        /*0014*/ 	.word	0xfffffffd
	.align		4
        /*0018*/ 	.word	0x00000000
	.align		4
        /*001c*/ 	.word	0xfffffffc


//--------------------- .text._Z12secondKernelv   --------------------------
	.section	.text._Z12secondKernelv,"ax",@progbits
	.align	128
        .global         _Z12secondKernelv
        .type           _Z12secondKernelv,@function
        .size           _Z12secondKernelv,(.L_x_2 - _Z12secondKernelv)
        .other          _Z12secondKernelv,@"STO_CUDA_ENTRY STV_DEFAULT"
_Z12secondKernelv:
.text._Z12secondKernelv:
[----:B------:R-:W-:Y:S01]  /*0000*/  LDC R1, c[0x0][0x37c] ;  /* 0x0000df00ff017b82 */ /* 0x000fe20000000800 */
[----:B------:R-:W-:Y:S05]  /*0010*/  EXIT ;  /* 0x000000000000794d */ /* 0x000fea0003800000 */
.L_x_0:
[----:B------:R-:W-:-:S00]  /*0020*/  BRA `(.L_x_0) ;  /* 0xfffffffc00fc7947 */ /* 0x000fc0000383ffff */
[----:B------:R-:W-:-:S00]  /*0030*/  NOP ;  /* 0x0000000000007918 */ /* 0x000fc00000000000 */
        /* <DEDUP_REMOVED lines=12> */
.L_x_2:


//--------------------- .text._Z11firstKernelv    --------------------------
	.section	.text._Z11firstKernelv,"ax",@progbits
	.align	128
        .global         _Z11firstKernelv
        .type           _Z11firstKernelv,@function
        .size           _Z11firstKernelv,(.L_x_3 - _Z11firstKernelv)
        .other          _Z11firstKernelv,@"STO_CUDA_ENTRY STV_DEFAULT"
_Z11firstKernelv:
.text._Z11firstKernelv:
[----:B------:R-:W-:Y:S01]  /*0000*/  LDC R1, c[0x0][0x37c] ;  /* 0x0000df00ff017b82 */ /* 0x000fe20000000800 */
[----:B------:R-:W-:Y:S05]  /*0010*/  EXIT ;  /* 0x000000000000794d */ /* 0x000fea0003800000 */
.L_x_1:
        /* <DEDUP_REMOVED lines=14> */
.L_x_3:


//--------------------- .nv.shared.reserved.0     --------------------------
	.section	.nv.shared.reserved.0,"aw",@nobits
	.weak		__nv_reservedSMEM_offset_0_alias
	.size		__nv_reservedSMEM_offset_0_alias, 0, 64
	.other		__nv_reservedSMEM_offset_0_alias,@"STO_CUDA_RESERVED_SHARED STV_DEFAULT"
__nv_reservedSMEM_offset_0_alias:
	.zero		0
	.zero		64


//--------------------- .nv.constant0._Z12secondKernelv --------------------------
	.section	.nv.constant0._Z12secondKernelv,"a",@progbits
	.sectionflags	@""
	.align	4
.nv.constant0._Z12secondKernelv:
	.zero		896


//--------------------- .nv.constant0._Z11firstKernelv --------------------------
	.section	.nv.constant0._Z11firstKernelv,"a",@progbits
	.sectionflags	@""
	.align	4
.nv.constant0._Z11firstKernelv:
	.zero		896


//--------------------- SYMBOLS --------------------------

	.type		.nv.reservedSmem.offset0,@object
	.size		.nv.reservedSmem.offset0,0x4
